	.headerflags	@"EF_CUDA_TEXMODE_UNIFIED EF_CUDA_64BIT_ADDRESS EF_CUDA_ACCELERATORS EF_CUDA_SM90 EF_CUDA_VIRTUAL_SM(EF_CUDA_SM90)"
	.elftype	@"ET_EXEC"


//--------------------- .nv.info                  --------------------------
	.section	.nv.info,"",@"SHT_CUDA_INFO"
	.align	4


	//----- nvinfo : EIATTR_REGCOUNT
	.align		4
        /*0000*/ 	.byte	0x04, 0x2f
        /*0002*/ 	.short	(.L_1 - .L_0)
	.align		4
.L_0:
        /*0004*/ 	.word	index@(triton_per_fused_mean_22)
        /*0008*/ 	.word	0x00000016


	//----- nvinfo : EIATTR_MIN_STACK_SIZE
	.align		4
.L_1:
        /*000c*/ 	.byte	0x04, 0x12
        /*000e*/ 	.short	(.L_3 - .L_2)
	.align		4
.L_2:
        /*0010*/ 	.word	index@(triton_per_fused_mean_22)
        /*0014*/ 	.word	0x00000000


	//----- nvinfo : EIATTR_FRAME_SIZE
	.align		4
.L_3:
        /*0018*/ 	.byte	0x04, 0x11
        /*001a*/ 	.short	(.L_5 - .L_4)
	.align		4
.L_4:
        /*001c*/ 	.word	index@(triton_per_fused_mean_22)
        /*0020*/ 	.word	0x00000000


	//----- nvinfo : EIATTR_MIN_STACK_SIZE
	.align		4
.L_5:
        /*0024*/ 	.byte	0x04, 0x12
        /*0026*/ 	.short	(.L_7 - .L_6)
	.align		4
.L_6:
        /*0028*/ 	.word	index@(triton_per_fused_mean_22)
        /*002c*/ 	.word	0x00000000
.L_7:


//--------------------- .nv.info.triton_per_fused_mean_22 --------------------------
	.section	.nv.info.triton_per_fused_mean_22,"",@"SHT_CUDA_INFO"
	.sectionflags	@""
	.align	4


	//----- nvinfo : EIATTR_CUDA_API_VERSION
	.align		4
        /*0000*/ 	.byte	0x04, 0x37
        /*0002*/ 	.short	(.L_9 - .L_8)
.L_8:
        /*0004*/ 	.word	0x0000007c


	//----- nvinfo : EIATTR_KPARAM_INFO
	.align		4
.L_9:
        /*0008*/ 	.byte	0x04, 0x17
        /*000a*/ 	.short	(.L_11 - .L_10)
.L_10:
        /*000c*/ 	.word	0x00000000
        /*0010*/ 	.short	0x0003
        /*0012*/ 	.short	0x0014
        /*0014*/ 	.byte	0x00, 0xf0, 0x11, 0x00


	//----- nvinfo : EIATTR_KPARAM_INFO
	.align		4
.L_11:
        /*0018*/ 	.byte	0x04, 0x17
        /*001a*/ 	.short	(.L_13 - .L_12)
.L_12:
        /*001c*/ 	.word	0x00000000
        /*0020*/ 	.short	0x0002
        /*0022*/ 	.short	0x0010
        /*0024*/ 	.byte	0x00, 0xf0, 0x11, 0x00


	//----- nvinfo : EIATTR_KPARAM_INFO
	.align		4
.L_13:
        /*0028*/ 	.byte	0x04, 0x17
        /*002a*/ 	.short	(.L_15 - .L_14)
.L_14:
        /*002c*/ 	.word	0x00000000
        /*0030*/ 	.short	0x0001
        /*0032*/ 	.short	0x0008
        /*0034*/ 	.byte	0x00, 0xf4, 0x21, 0x00


	//----- nvinfo : EIATTR_KPARAM_INFO
	.align		4
.L_15:
        /*0038*/ 	.byte	0x04, 0x17
        /*003a*/ 	.short	(.L_17 - .L_16)
.L_16:
        /*003c*/ 	.word	0x00000000
        /*0040*/ 	.short	0x0000
        /*0042*/ 	.short	0x0000
        /*0044*/ 	.byte	0x00, 0xf4, 0x21, 0x00


	//----- nvinfo : EIATTR_SPARSE_MMA_MASK
	.align		4
.L_17:
        /*0048*/ 	.byte	0x03, 0x50
        /*004a*/ 	.short	0x0000


	//----- nvinfo : EIATTR_MAXREG_COUNT
	.align		4
        /*004c*/ 	.byte	0x03, 0x1b
        /*004e*/ 	.short	0x00ff


	//----- nvinfo : EIATTR_COOP_GROUP_MASK_REGIDS
	.align		4
        /*0050*/ 	.byte	0x04, 0x29
        /*0052*/ 	.short	(.L_19 - .L_18)


	//   ....[0]....
.L_18:
        /*0054*/ 	.word	0xffffffff


	//   ....[1]....
        /*0058*/ 	.word	0xffffffff


	//   ....[2]....
        /*005c*/ 	.word	0xffffffff


	//   ....[3]....
        /*0060*/ 	.word	0xffffffff


	//   ....[4]....
        /*0064*/ 	.word	0xffffffff


	//   ....[5]....
        /*0068*/ 	.word	0xffffffff


	//   ....[6]....
        /*006c*/ 	.word	0xffffffff


	//   ....[7]....
        /*0070*/ 	.word	0xffffffff


	//   ....[8]....
        /*0074*/ 	.word	0xffffffff


	//   ....[9]....
        /*0078*/ 	.word	0xffffffff


	//----- nvinfo : EIATTR_COOP_GROUP_INSTR_OFFSETS
	.align		4
.L_19:
        /*007c*/ 	.byte	0x04, 0x28
        /*007e*/ 	.short	(.L_21 - .L_20)


	//   ....[0]....
.L_20:
        /*0080*/ 	.word	0x00000210


	//   ....[1]....
        /*0084*/ 	.word	0x00000240


	//   ....[2]....
        /*0088*/ 	.word	0x00000250


	//   ....[3]....
        /*008c*/ 	.word	0x00000260


	//   ....[4]....
        /*0090*/ 	.word	0x00000290


	//   ....[5]....
        /*0094*/ 	.word	0x000002c0


	//   ....[6]....
        /*0098*/ 	.word	0x000002f0


	//   ....[7]....
        /*009c*/ 	.word	0x00000320


	//   ....[8]....
        /*00a0*/ 	.word	0x00000430


	//   ....[9]....
        /*00a4*/ 	.word	0x00000470


	//----- nvinfo : EIATTR_EXIT_INSTR_OFFSETS
	.align		4
.L_21:
        /*00a8*/ 	.byte	0x04, 0x1c
        /*00aa*/ 	.short	(.L_23 - .L_22)


	//   ....[0]....
.L_22:
        /*00ac*/ 	.word	0x00000590


	//   ....[1]....
        /*00b0*/ 	.word	0x000005c0


	//----- nvinfo : EIATTR_REQNTID
	.align		4
.L_23:
        /*00b4*/ 	.byte	0x04, 0x10
        /*00b6*/ 	.short	(.L_25 - .L_24)
.L_24:
        /*00b8*/ 	.word	0x00000080
        /*00bc*/ 	.word	0x00000001
        /*00c0*/ 	.word	0x00000001


	//----- nvinfo : EIATTR_CBANK_PARAM_SIZE
	.align		4
.L_25:
        /*00c4*/ 	.byte	0x03, 0x19
        /*00c6*/ 	.short	0x0018


	//----- nvinfo : EIATTR_PARAM_CBANK
	.align		4
        /*00c8*/ 	.byte	0x04, 0x0a
        /*00ca*/ 	.short	(.L_27 - .L_26)
	.align		4
.L_26:
        /*00cc*/ 	.word	index@(.nv.constant0.triton_per_fused_mean_22)
        /*00d0*/ 	.short	0x0210
        /*00d2*/ 	.short	0x0018


	//----- nvinfo : EIATTR_SW_WAR
	.align		4
.L_27:
        /*00d4*/ 	.byte	0x04, 0x36
        /*00d6*/ 	.short	(.L_29 - .L_28)
.L_28:
        /*00d8*/ 	.word	0x00000008
.L_29:


//--------------------- .nv.callgraph             --------------------------
	.section	.nv.callgraph,"",@"SHT_CUDA_CALLGRAPH"
	.align	4
	.sectionentsize	8
	.align		4
        /*0000*/ 	.word	0x00000000
	.align		4
        /*0004*/ 	.word	0xffffffff
	.align		4
        /*0008*/ 	.word	0x00000000
	.align		4
        /*000c*/ 	.word	0xfffffffe
	.align		4
        /*0010*/ 	.word	0x00000000
	.align		4
        /*0014*/ 	.word	0xfffffffd
	.align		4
        /*0018*/ 	.word	0x00000000
	.align		4
        /*001c*/ 	.word	0xfffffffc


//--------------------- .text.triton_per_fused_mean_22 --------------------------
	.section	.text.triton_per_fused_mean_22,"ax",@progbits
	.sectionflags	@"SHF_BARRIERS=1"
	.align	128
        .global         triton_per_fused_mean_22
        .type           triton_per_fused_mean_22,@function
        .size           triton_per_fused_mean_22,(.L_x_1 - triton_per_fused_mean_22)
        .other          triton_per_fused_mean_22,@"STO_CUDA_ENTRY STV_DEFAULT"
triton_per_fused_mean_22:
.text.triton_per_fused_mean_22:
[----:B------:R-:W0:Y:S02]  /*0000*/  LDC R1, c[0x0][0x28] ;  /* 0x00000a00ff017b82 */ /* 0x000e240000000800 */
[----:B------:R-:W1:Y:S01]  /*0010*/  S2R R0, SR_CTAID.X ;  /* 0x0000000000007919 */ /* 0x000e620000002500 */
[----:B------:R-:W-:Y:S01]  /*0020*/  IMAD.MOV.U32 R4, RZ, RZ, RZ ;  /* 0x000000ffff047224 */ /* 0x000fe200078e00ff */
[----:B------:R-:W2:Y:S01]  /*0030*/  LDC.64 R6, c[0x0][0x218] ;  /* 0x00008600ff067b82 */ /* 0x000ea20000000a00 */
[----:B------:R-:W-:Y:S01]  /*0040*/  ULDC.64 UR6, c[0x0][0x208] ;  /* 0x0000820000067ab9 */ /* 0x000fe20000000a00 */
[----:B------:R-:W3:Y:S01]  /*0050*/  S2R R3, SR_TID.X ;  /* 0x0000000000037919 */ /* 0x000ee20000002100 */
[----:B-1----:R-:W-:Y:S02]  /*0060*/  IMAD.SHL.U32 R0, R0, 0x20, RZ ;  /* 0x0000002000007824 */ /* 0x002fe400078e00ff */
[----:B---3--:R-:W-:Y:S01]  /*0070*/  IMAD.SHL.U32 R9, R3, 0x4, RZ ;  /* 0x0000000403097824 */ /* 0x008fe200078e00ff */
[----:B------:R-:W-:-:S04]  /*0080*/  SHF.R.U32.HI R8, RZ, 0x3, R3 ;  /* 0x00000003ff087819 */ /* 0x000fc80000011603 */
[----:B------:R-:W-:-:S04]  /*0090*/  LOP3.LUT R5, R0, 0x1c, R9, 0xf8, !PT ;  /* 0x0000001c00057812 */ /* 0x000fc800078ef809 */
[C---:B------:R-:W-:Y:S01]  /*00a0*/  ISETP.GE.AND P0, PT, R5.reuse, 0x3c0, PT ;  /* 0x000003c00500780c */ /* 0x040fe20003f06270 */
[----:B------:R-:W-:-:S05]  /*00b0*/  IMAD.HI R4, R5, -0x77777777, R4 ;  /* 0x8888888905047827 */ /* 0x000fca00078e0204 */
[----:B------:R-:W-:-:S04]  /*00c0*/  SHF.R.U32.HI R11, RZ, 0x1f, R4 ;  /* 0x0000001fff0b7819 */ /* 0x000fc80000011604 */
[----:B------:R-:W-:Y:S02]  /*00d0*/  LEA.HI.SX32 R11, R4, R11, 0x19 ;  /* 0x0000000b040b7211 */ /* 0x000fe400078fcaff */
[----:B------:R-:W-:-:S03]  /*00e0*/  SGXT.U32 R4, R8, 0x4 ;  /* 0x000000040804781a */ /* 0x000fc60000000000 */
[----:B------:R-:W-:-:S04]  /*00f0*/  IMAD R13, R11, -0xf0, R5 ;  /* 0xffffff100b0d7824 */ /* 0x000fc800078e0205 */
[----:B------:R-:W-:-:S04]  /*0100*/  IMAD R4, R4, 0xf0, R13 ;  /* 0x000000f004047824 */ /* 0x000fc800078e020d */
[----:B------:R-:W-:Y:S01]  /*0110*/  IMAD R11, R11, 0xf00, R4 ;  /* 0x00000f000b0b7824 */ /* 0x000fe200078e0204 */
[----:B------:R-:W-:-:S03]  /*0120*/  CS2R R4, SRZ ;  /* 0x0000000000047805 */ /* 0x000fc6000001ff00 */
[----:B--2---:R-:W-:Y:S01]  /*0130*/  IMAD.WIDE R10, R11, 0x4, R6 ;  /* 0x000000040b0a7825 */ /* 0x004fe200078e0206 */
[----:B------:R-:W-:-:S06]  /*0140*/  CS2R R6, SRZ ;  /* 0x0000000000067805 */ /* 0x000fcc000001ff00 */
[----:B------:R-:W2:Y:S01]  /*0150*/  @!P0 LDG.E.128 R4, desc[UR6][R10.64] ;  /* 0x000000060a048981 */ /* 0x000ea2000c1e1d00 */
[----:B------:R-:W1:Y:S01]  /*0160*/  S2UR UR5, SR_CgaCtaId ;  /* 0x00000000000579c3 */ /* 0x000e620000008800 */
[----:B------:R-:W-:Y:S01]  /*0170*/  UMOV UR4, 0x400 ;  /* 0x0000040000047882 */ /* 0x000fe20000000000 */
[----:B------:R-:W-:Y:S01]  /*0180*/  ISETP.GE.AND P1, PT, R3, 0x80, PT ;  /* 0x000000800300780c */ /* 0x000fe20003f26270 */
[----:B-1----:R-:W-:Y:S01]  /*0190*/  UPRMT UR4, UR5, 0x654, UR4 ;  /* 0x0000065405047896 */ /* 0x002fe20008000004 */
[----:B--2---:R-:W-:Y:S02]  /*01a0*/  SEL R4, R4, RZ, !P0 ;  /* 0x000000ff04047207 */ /* 0x004fe40004000000 */
[----:B------:R-:W-:Y:S02]  /*01b0*/  SEL R5, R5, RZ, !P0 ;  /* 0x000000ff05057207 */ /* 0x000fe40004000000 */
[----:B------:R-:W-:Y:S02]  /*01c0*/  SEL R6, R6, RZ, !P0 ;  /* 0x000000ff06067207 */ /* 0x000fe40004000000 */
[----:B------:R-:W-:-:S02]  /*01d0*/  SEL R7, R7, RZ, !P0 ;  /* 0x000000ff07077207 */ /* 0x000fc40004000000 */
[----:B------:R-:W-:Y:S02]  /*01e0*/  FSEL R4, R4, RZ, !P0 ;  /* 0x000000ff04047208 */ /* 0x000fe40004000000 */
[----:B------:R-:W-:Y:S02]  /*01f0*/  FSEL R5, R5, RZ, !P0 ;  /* 0x000000ff05057208 */ /* 0x000fe40004000000 */
[----:B------:R-:W-:Y:S01]  /*0200*/  FSEL R6, R6, RZ, !P0 ;  /* 0x000000ff06067208 */ /* 0x000fe20004000000 */
[----:B------:R-:W1:Y:S01]  /*0210*/  SHFL.BFLY PT, R13, R4, 0x10, 0x1f ;  /* 0x0e001f00040d7f89 */ /* 0x000e6200000e0000 */
[----:B------:R-:W-:Y:S02]  /*0220*/  FSEL R7, R7, RZ, !P0 ;  /* 0x000000ff07077208 */ /* 0x000fe40004000000 */
[----:B------:R-:W-:Y:S01]  /*0230*/  LOP3.LUT P0, RZ, R3, 0x18, RZ, 0xc0, !PT ;  /* 0x0000001803ff7812 */ /* 0x000fe2000780c0ff */
[----:B------:R-:W2:Y:S04]  /*0240*/  SHFL.BFLY PT, R8, R5, 0x10, 0x1f ;  /* 0x0e001f0005087f89 */ /* 0x000ea800000e0000 */
[----:B------:R-:W3:Y:S04]  /*0250*/  SHFL.BFLY PT, R15, R6, 0x10, 0x1f ;  /* 0x0e001f00060f7f89 */ /* 0x000ee800000e0000 */
[----:B------:R-:W4:Y:S01]  /*0260*/  SHFL.BFLY PT, R10, R7, 0x10, 0x1f ;  /* 0x0e001f00070a7f89 */ /* 0x000f2200000e0000 */
[----:B-1----:R-:W-:Y:S01]  /*0270*/  FADD R13, R4, R13 ;  /* 0x0000000d040d7221 */ /* 0x002fe20000000000 */
[----:B--2---:R-:W-:-:S04]  /*0280*/  FADD R11, R5, R8 ;  /* 0x00000008050b7221 */ /* 0x004fc80000000000 */
[----:B------:R-:W1:Y:S01]  /*0290*/  SHFL.BFLY PT, R12, R13, 0x8, 0x1f ;  /* 0x0d001f000d0c7f89 */ /* 0x000e6200000e0000 */
[----:B------:R-:W-:Y:S01]  /*02a0*/  SHF.R.U32.HI R8, RZ, 0x5, R3 ;  /* 0x00000005ff087819 */ /* 0x000fe20000011603 */
[----:B---3--:R-:W-:Y:S02]  /*02b0*/  FADD R15, R6, R15 ;  /* 0x0000000f060f7221 */ /* 0x008fe40000000000 */
[----:B------:R-:W2:Y:S01]  /*02c0*/  SHFL.BFLY PT, R14, R11, 0x8, 0x1f ;  /* 0x0d001f000b0e7f89 */ /* 0x000ea200000e0000 */
[----:B------:R-:W-:Y:S01]  /*02d0*/  SGXT.U32 R8, R8, 0x2 ;  /* 0x000000020808781a */ /* 0x000fe20000000000 */
[----:B----4-:R-:W-:Y:S02]  /*02e0*/  FADD R16, R7, R10 ;  /* 0x0000000a07107221 */ /* 0x010fe40000000000 */
[----:B------:R-:W3:Y:S01]  /*02f0*/  SHFL.BFLY PT, R4, R15, 0x8, 0x1f ;  /* 0x0d001f000f047f89 */ /* 0x000ee200000e0000 */
[----:B------:R-:W-:Y:S01]  /*0300*/  LOP3.LUT R10, R9, 0x1c, RZ, 0xc0, !PT ;  /* 0x0000001c090a7812 */ /* 0x000fe200078ec0ff */
[----:B------:R-:W-:-:S02]  /*0310*/  IMAD.SHL.U32 R6, R8, 0x4, RZ ;  /* 0x0000000408067824 */ /* 0x000fc400078e00ff */
[----:B------:R-:W4:Y:S02]  /*0320*/  SHFL.BFLY PT, R5, R16, 0x8, 0x1f ;  /* 0x0d001f0010057f89 */ /* 0x000f2400000e0000 */
[----:B------:R-:W-:-:S05]  /*0330*/  IMAD.SHL.U32 R17, R10, 0x10, RZ ;  /* 0x000000100a117824 */ /* 0x000fca00078e00ff */
[----:B------:R-:W-:Y:S01]  /*0340*/  LOP3.LUT R6, R17, R6, RZ, 0xfc, !PT ;  /* 0x0000000611067212 */ /* 0x000fe200078efcff */
[----:B-1----:R-:W-:Y:S01]  /*0350*/  FADD R13, R13, R12 ;  /* 0x0000000c0d0d7221 */ /* 0x002fe20000000000 */
[----:B--2---:R-:W-:-:S04]  /*0360*/  FADD R7, R11, R14 ;  /* 0x0000000e0b077221 */ /* 0x004fc80000000000 */
[----:B------:R1:W-:Y:S01]  /*0370*/  @!P0 STS [R6+UR4], R13 ;  /* 0x0000000d06008988 */ /* 0x0003e20008000804 */
[----:B---3--:R-:W-:-:S03]  /*0380*/  FADD R15, R15, R4 ;  /* 0x000000040f0f7221 */ /* 0x008fc60000000000 */
[----:B------:R-:W-:Y:S01]  /*0390*/  @!P0 STS [R6+UR4+0x10], R7 ;  /* 0x0000100706008988 */ /* 0x000fe20008000804 */
[----:B----4-:R-:W-:-:S03]  /*03a0*/  FADD R19, R16, R5 ;  /* 0x0000000510137221 */ /* 0x010fc60000000000 */
[----:B------:R-:W-:Y:S01]  /*03b0*/  @!P0 STS [R6+UR4+0x20], R15 ;  /* 0x0000200f06008988 */ /* 0x000fe20008000804 */
[----:B-1----:R-:W-:-:S03]  /*03c0*/  VIADD R13, R17, UR4 ;  /* 0x00000004110d7c36 */ /* 0x002fc60008000000 */
[----:B------:R-:W-:Y:S01]  /*03d0*/  @!P0 STS [R6+UR4+0x30], R19 ;  /* 0x0000301306008988 */ /* 0x000fe20008000804 */
[----:B------:R-:W-:Y:S01]  /*03e0*/  BAR.SYNC.DEFER_BLOCKING 0x0 ;  /* 0x0000000000007b1d */ /* 0x000fe20000010000 */
[----:B------:R-:W-:Y:S01]  /*03f0*/  LOP3.LUT P0, RZ, R3, 0x3, RZ, 0xc0, !PT ;  /* 0x0000000303ff7812 */ /* 0x000fe2000780c0ff */
[----:B------:R-:W-:-:S03]  /*0400*/  IMAD R13, R10, -0xc, R13 ;  /* 0xfffffff40a0d7824 */ /* 0x000fc600078e020d */
[C---:B------:R-:W-:Y:S01]  /*0410*/  ISETP.LT.AND P0, PT, R3.reuse, 0x80, !P0 ;  /* 0x000000800300780c */ /* 0x040fe20004701270 */
[----:B------:R-:W1:Y:S04]  /*0420*/  @!P1 LDS R2, [R9+UR4] ;  /* 0x0000000409029984 */ /* 0x000e680008000800 */
[----:B-1----:R-:W1:Y:S02]  /*0430*/  SHFL.BFLY PT, R5, R2, 0x2, 0x1f ;  /* 0x0c401f0002057f89 */ /* 0x002e6400000e0000 */
[----:B-1----:R-:W-:Y:S01]  /*0440*/  FADD R11, R2, R5 ;  /* 0x00000005020b7221 */ /* 0x002fe20000000000 */
[----:B------:R-:W-:Y:S02]  /*0450*/  LOP3.LUT R2, R3, 0x1f, RZ, 0xc0, !PT ;  /* 0x0000001f03027812 */ /* 0x000fe400078ec0ff */
[----:B------:R-:W-:-:S02]  /*0460*/  LOP3.LUT R3, R0, 0x1f, R3, 0xf8, !PT ;  /* 0x0000001f00037812 */ /* 0x000fc400078ef803 */
[----:B------:R-:W1:Y:S01]  /*0470*/  SHFL.BFLY PT, R4, R11, 0x1, 0x1f ;  /* 0x0c201f000b047f89 */ /* 0x000e6200000e0000 */
[----:B------:R-:W-:Y:S01]  /*0480*/  LEA R14, R2, UR4, 0x2 ;  /* 0x00000004020e7c11 */ /* 0x000fe2000f8e10ff */
[----:B-1----:R-:W-:Y:S02]  /*0490*/  FADD R12, R11, R4 ;  /* 0x000000040b0c7221 */ /* 0x002fe40000000000 */
[----:B------:R-:W1:Y:S03]  /*04a0*/  LDC.64 R10, c[0x0][0x210] ;  /* 0x00008400ff0a7b82 */ /* 0x000e660000000a00 */
[----:B------:R-:W-:Y:S05]  /*04b0*/  @P0 STS [R9+UR4], R12 ;  /* 0x0000000c09000988 */ /* 0x000fea0008000804 */
[----:B------:R-:W-:Y:S01]  /*04c0*/  BAR.SYNC.DEFER_BLOCKING 0x0 ;  /* 0x0000000000007b1d */ /* 0x000fe20000010000 */
[----:B------:R-:W-:-:S04]  /*04d0*/  ISETP.GE.AND P0, PT, R3, 0x3c0, PT ;  /* 0x000003c00300780c */ /* 0x000fc80003f06270 */
[----:B------:R-:W-:Y:S01]  /*04e0*/  ISETP.EQ.AND P0, PT, R8, RZ, !P0 ;  /* 0x000000ff0800720c */ /* 0x000fe20004702270 */
[----:B-1----:R-:W-:Y:S01]  /*04f0*/  IMAD.WIDE R2, R3, 0x4, R10 ;  /* 0x0000000403027825 */ /* 0x002fe200078e020a */
[----:B------:R-:W-:Y:S04]  /*0500*/  LDS R4, [R17+UR4] ;  /* 0x0000000411047984 */ /* 0x000fe80008000800 */
[----:B------:R-:W-:Y:S04]  /*0510*/  LDS R5, [R17+UR4+0x10] ;  /* 0x0000100411057984 */ /* 0x000fe80008000800 */
[----:B------:R-:W-:Y:S04]  /*0520*/  LDS R6, [R17+UR4+0x20] ;  /* 0x0000200411067984 */ /* 0x000fe80008000800 */
[----:B------:R-:W1:Y:S01]  /*0530*/  LDS R7, [R17+UR4+0x30] ;  /* 0x0000300411077984 */ /* 0x000e620008000800 */
[----:B------:R-:W-:Y:S06]  /*0540*/  BAR.SYNC.DEFER_BLOCKING 0x0 ;  /* 0x0000000000007b1d */ /* 0x000fec0000010000 */
[----:B-1----:R1:W-:Y:S02]  /*0550*/  STS.128 [R13], R4 ;  /* 0x000000040d007388 */ /* 0x0023e40000000c00 */
[----:B------:R-:W-:Y:S06]  /*0560*/  BAR.SYNC.DEFER_BLOCKING 0x0 ;  /* 0x0000000000007b1d */ /* 0x000fec0000010000 */
[----:B------:R-:W2:Y:S02]  /*0570*/  LDS R14, [R14] ;  /* 0x000000000e0e7984 */ /* 0x000ea40000000800 */
[----:B------:R-:W-:Y:S06]  /*0580*/  BAR.SYNC.DEFER_BLOCKING 0x0 ;  /* 0x0000000000007b1d */ /* 0x000fec0000010000 */
[----:B-1----:R-:W-:Y:S05]  /*0590*/  @!P0 EXIT ;  /* 0x000000000000894d */ /* 0x002fea0003800000 */
[----:B--2---:R-:W-:-:S05]  /*05a0*/  FMUL R5, R14, 0.0625 ;  /* 0x3d8000000e057820 */ /* 0x004fca0000400000 */
[----:B------:R-:W-:Y:S01]  /*05b0*/  STG.E desc[UR6][R2.64], R5 ;  /* 0x0000000502007986 */ /* 0x000fe2000c101906 */
[----:B------:R-:W-:Y:S05]  /*05c0*/  EXIT ;  /* 0x000000000000794d */ /* 0x000fea0003800000 */
.L_x_0:
[----:B------:R-:W-:-:S00]  /*05d0*/  BRA `(.L_x_0) ;  /* 0xfffffffc00fc7947 */ /* 0x000fc0000383ffff */
[----:B------:R-:W-:-:S00]  /*05e0*/  NOP ;  /* 0x0000000000007918 */ /* 0x000fc00000000000 */
        /* <DEDUP_REMOVED lines=9> */
.L_x_1:


//--------------------- .nv.shared.triton_per_fused_mean_22 --------------------------
	.section	.nv.shared.triton_per_fused_mean_22,"aw",@nobits
	.sectionflags	@""
	.align	16
	.zero		1024


//--------------------- .nv.constant0.triton_per_fused_mean_22 --------------------------
	.section	.nv.constant0.triton_per_fused_mean_22,"a",@progbits
	.sectionflags	@""
	.align	4
.nv.constant0.triton_per_fused_mean_22:
	.zero		552
